//
// Generated by NVIDIA NVVM Compiler
//
// Compiler Build ID: CL-36424714
// Cuda compilation tools, release 13.0, V13.0.88
// Based on NVVM 20.0.0
//

.version 9.0
.target sm_100
.address_size 64

	// .globl	_Z15matrixTransposePiS_ii

.visible .entry _Z15matrixTransposePiS_ii(
	.param .u64 .ptr .align 1 _Z15matrixTransposePiS_ii_param_0,
	.param .u64 .ptr .align 1 _Z15matrixTransposePiS_ii_param_1,
	.param .u32 _Z15matrixTransposePiS_ii_param_2,
	.param .u32 _Z15matrixTransposePiS_ii_param_3
)
{
	.reg .pred 	%p<4>;
	.reg .b32 	%r<14>;
	.reg .b64 	%rd<9>;

	ld.param.u64 	%rd1, [_Z15matrixTransposePiS_ii_param_0];
	ld.param.u64 	%rd2, [_Z15matrixTransposePiS_ii_param_1];
	ld.param.u32 	%r3, [_Z15matrixTransposePiS_ii_param_2];
	ld.param.u32 	%r4, [_Z15matrixTransposePiS_ii_param_3];
	mov.u32 	%r5, %ntid.y;
	mov.u32 	%r6, %ctaid.y;
	mov.u32 	%r7, %tid.y;
	mad.lo.s32 	%r1, %r5, %r6, %r7;
	mov.u32 	%r8, %ntid.x;
	mov.u32 	%r9, %ctaid.x;
	mov.u32 	%r10, %tid.x;
	mad.lo.s32 	%r2, %r8, %r9, %r10;
	setp.ge.s32 	%p1, %r1, %r3;
	setp.ge.s32 	%p2, %r2, %r4;
	or.pred  	%p3, %p1, %p2;
	@%p3 bra 	$L__BB0_2;
	cvta.to.global.u64 	%rd3, %rd1;
	cvta.to.global.u64 	%rd4, %rd2;
	mad.lo.s32 	%r11, %r3, %r2, %r1;
	mul.wide.s32 	%rd5, %r11, 4;
	add.s64 	%rd6, %rd3, %rd5;
	ld.global.u32 	%r12, [%rd6];
	mad.lo.s32 	%r13, %r4, %r1, %r2;
	mul.wide.s32 	%rd7, %r13, 4;
	add.s64 	%rd8, %rd4, %rd7;
	st.global.u32 	[%rd8], %r12;
$L__BB0_2:
	ret;

}


// ===== COMPILED SASS (sm_100) =====

	.target	sm_100

	.elftype	@"ET_EXEC"


//--------------------- .note.nv.tkinfo           --------------------------
	.section	.note.nv.tkinfo,"",@"SHT_NOTE"
	.sectionflags	@"SHF_NOTE_NV_TKINFO"
	.tkinfo
        /*0018*/ 	.word	0x00000002
        /*0030*/ 	.string	""
        /*0030*/ 	.string	"ptxas"
        /*0030*/ 	.string	"Cuda compilation tools, release 13.0, V13.0.88"
        /*0030*/ 	.string	"Build cuda_13.0.r13.0/compiler.36424714_0"
        /*0030*/ 	.string	"-arch sm_100 -m 64 "



//--------------------- .note.nv.cuinfo           --------------------------
	.section	.note.nv.cuinfo,"",@"SHT_NOTE"
	.sectionflags	@"SHF_NOTE_NV_CUINFO"
        /*0018*/ 	.short	0x0002
        /*001a*/ 	.short	0x0064
        /*001c*/ 	.short	0x0082
	.zero		2


//--------------------- .nv.info                  --------------------------
	.section	.nv.info,"",@"SHT_CUDA_INFO"
	.align	4


	//----- nvinfo : EIATTR_REGCOUNT
	.align		4
        /*0000*/ 	.byte	0x04, 0x2f
        /*0002*/ 	.short	(.L_1 - .L_0)
	.align		4
.L_0:
        /*0004*/ 	.word	index@(_Z15matrixTransposePiS_ii)
        /*0008*/ 	.word	0x0000000a


	//----- nvinfo : EIATTR_FRAME_SIZE
	.align		4
.L_1:
        /*000c*/ 	.byte	0x04, 0x11
        /*000e*/ 	.short	(.L_3 - .L_2)
	.align		4
.L_2:
        /*0010*/ 	.word	index@(_Z15matrixTransposePiS_ii)
        /*0014*/ 	.word	0x00000000


	//----- nvinfo : EIATTR_MIN_STACK_SIZE
	.align		4
.L_3:
        /*0018*/ 	.byte	0x04, 0x12
        /*001a*/ 	.short	(.L_5 - .L_4)
	.align		4
.L_4:
        /*001c*/ 	.word	index@(_Z15matrixTransposePiS_ii)
        /*0020*/ 	.word	0x00000000
.L_5:


//--------------------- .nv.compat                --------------------------
	.section	.nv.compat,"",@"SHT_CUDA_COMPAT_INFO"
	.align	4
        /*0000*/ 	.byte	0x02, 0x09, 0x00, 0x00, 0x02, 0x02, 0x01, 0x00, 0x02, 0x05, 0x05, 0x00, 0x03, 0x07, 0x01, 0x01
        /*0010*/ 	.byte	0x02, 0x03, 0x00, 0x00, 0x02, 0x06, 0x01, 0x00, 0x04, 0x0b, 0x08, 0x00, 0x09, 0x00, 0x00, 0x00
        /*0020*/ 	.byte	0x00, 0x00, 0x00, 0x00


//--------------------- .nv.info._Z15matrixTransposePiS_ii --------------------------
	.section	.nv.info._Z15matrixTransposePiS_ii,"",@"SHT_CUDA_INFO"
	.sectionflags	@""
	.align	4


	//----- nvinfo : EIATTR_CUDA_API_VERSION
	.align		4
        /*0000*/ 	.byte	0x04, 0x37
        /*0002*/ 	.short	(.L_7 - .L_6)
.L_6:
        /*0004*/ 	.word	0x00000082


	//----- nvinfo : EIATTR_KPARAM_INFO
	.align		4
.L_7:
        /*0008*/ 	.byte	0x04, 0x17
        /*000a*/ 	.short	(.L_9 - .L_8)
.L_8:
        /*000c*/ 	.word	0x00000000
        /*0010*/ 	.short	0x0003
        /*0012*/ 	.short	0x0014
        /*0014*/ 	.byte	0x00, 0xf0, 0x11, 0x00


	//----- nvinfo : EIATTR_KPARAM_INFO
	.align		4
.L_9:
        /*0018*/ 	.byte	0x04, 0x17
        /*001a*/ 	.short	(.L_11 - .L_10)
.L_10:
        /*001c*/ 	.word	0x00000000
        /*0020*/ 	.short	0x0002
        /*0022*/ 	.short	0x0010
        /*0024*/ 	.byte	0x00, 0xf0, 0x11, 0x00


	//----- nvinfo : EIATTR_KPARAM_INFO
	.align		4
.L_11:
        /*0028*/ 	.byte	0x04, 0x17
        /*002a*/ 	.short	(.L_13 - .L_12)
.L_12:
        /*002c*/ 	.word	0x00000000
        /*0030*/ 	.short	0x0001
        /*0032*/ 	.short	0x0008
        /*0034*/ 	.byte	0x00, 0xf5, 0x21, 0x00


	//----- nvinfo : EIATTR_KPARAM_INFO
	.align		4
.L_13:
        /*0038*/ 	.byte	0x04, 0x17
        /*003a*/ 	.short	(.L_15 - .L_14)
.L_14:
        /*003c*/ 	.word	0x00000000
        /*0040*/ 	.short	0x0000
        /*0042*/ 	.short	0x0000
        /*0044*/ 	.byte	0x00, 0xf5, 0x21, 0x00


	//----- nvinfo : EIATTR_SPARSE_MMA_MASK
	.align		4
.L_15:
        /*0048*/ 	.byte	0x03, 0x50
        /*004a*/ 	.short	0x0000


	//----- nvinfo : EIATTR_MAXREG_COUNT
	.align		4
        /*004c*/ 	.byte	0x03, 0x1b
        /*004e*/ 	.short	0x00ff


	//----- nvinfo : EIATTR_MERCURY_ISA_VERSION
	.align		4
        /*0050*/ 	.byte	0x03, 0x5f
        /*0052*/ 	.short	0x0101


	//----- nvinfo : EIATTR_VRC_CTA_INIT_COUNT
	.align		4
        /*0054*/ 	.byte	0x02, 0x4a
	.zero		1
	.zero		1


	//----- nvinfo : EIATTR_EXIT_INSTR_OFFSETS
	.align		4
        /*0058*/ 	.byte	0x04, 0x1c
        /*005a*/ 	.short	(.L_17 - .L_16)


	//   ....[0]....
.L_16:
        /*005c*/ 	.word	0x000000c0


	//   ....[1]....
        /*0060*/ 	.word	0x00000160


	//----- nvinfo : EIATTR_CBANK_PARAM_SIZE
	.align		4
.L_17:
        /*0064*/ 	.byte	0x03, 0x19
        /*0066*/ 	.short	0x0018


	//----- nvinfo : EIATTR_PARAM_CBANK
	.align		4
        /*0068*/ 	.byte	0x04, 0x0a
        /*006a*/ 	.short	(.L_19 - .L_18)
	.align		4
.L_18:
        /*006c*/ 	.word	index@(.nv.constant0._Z15matrixTransposePiS_ii)
        /*0070*/ 	.short	0x0380
        /*0072*/ 	.short	0x0018


	//----- nvinfo : EIATTR_SW_WAR
	.align		4
.L_19:
        /*0074*/ 	.byte	0x04, 0x36
        /*0076*/ 	.short	(.L_21 - .L_20)
.L_20:
        /*0078*/ 	.word	0x00000008
.L_21:


//--------------------- .nv.callgraph             --------------------------
	.section	.nv.callgraph,"",@"SHT_CUDA_CALLGRAPH"
	.align	4
	.sectionentsize	8
	.align		4
        /*0000*/ 	.word	0x00000000
	.align		4
        /*0004*/ 	.word	0xffffffff
	.align		4
        /*0008*/ 	.word	0x00000000
	.align		4
        /*000c*/ 	.word	0xfffffffe
	.align		4
        /*0010*/ 	.word	0x00000000
	.align		4
        /*0014*/ 	.word	0xfffffffd
	.align		4
        /*0018*/ 	.word	0x00000000
	.align		4
        /*001c*/ 	.word	0xfffffffc


//--------------------- .text._Z15matrixTransposePiS_ii --------------------------
	.section	.text._Z15matrixTransposePiS_ii,"ax",@progbits
	.align	128
        .global         _Z15matrixTransposePiS_ii
        .type           _Z15matrixTransposePiS_ii,@function
        .size           _Z15matrixTransposePiS_ii,(.L_x_1 - _Z15matrixTransposePiS_ii)
        .other          _Z15matrixTransposePiS_ii,@"STO_CUDA_ENTRY STV_DEFAULT"
_Z15matrixTransposePiS_ii:
.text._Z15matrixTransposePiS_ii:
[----:B------:R-:W-:Y:S01]  /*0000*/  LDC R1, c[0x0][0x37c] ;  /* 0x0000df00ff017b82 */ /* 0x000fe20000000800 */
[----:B------:R-:W0:Y:S01]  /*0010*/  S2R R7, SR_CTAID.X ;  /* 0x0000000000077919 */ /* 0x000e220000002500 */
[----:B------:R-:W1:Y:S01]  /*0020*/  LDCU UR4, c[0x0][0x364] ;  /* 0x00006c80ff0477ac */ /* 0x000e620008000800 */
[----:B------:R-:W0:Y:S01]  /*0030*/  S2R R2, SR_TID.X ;  /* 0x0000000000027919 */ /* 0x000e220000002100 */
[----:B------:R-:W0:Y:S01]  /*0040*/  LDCU UR5, c[0x0][0x360] ;  /* 0x00006c00ff0577ac */ /* 0x000e220008000800 */
[----:B------:R-:W1:Y:S01]  /*0050*/  S2R R0, SR_CTAID.Y ;  /* 0x0000000000007919 */ /* 0x000e620000002600 */
[----:B------:R-:W2:Y:S01]  /*0060*/  LDCU.64 UR6, c[0x0][0x390] ;  /* 0x00007200ff0677ac */ /* 0x000ea20008000a00 */
[----:B------:R-:W1:Y:S01]  /*0070*/  S2R R3, SR_TID.Y ;  /* 0x0000000000037919 */ /* 0x000e620000002200 */
[----:B0-----:R-:W-:-:S05]  /*0080*/  IMAD R7, R7, UR5, R2 ;  /* 0x0000000507077c24 */ /* 0x001fca000f8e0202 */
[----:B--2---:R-:W-:Y:S01]  /*0090*/  ISETP.GE.AND P0, PT, R7, UR7, PT ;  /* 0x0000000707007c0c */ /* 0x004fe2000bf06270 */
[----:B-1----:R-:W-:-:S05]  /*00a0*/  IMAD R0, R0, UR4, R3 ;  /* 0x0000000400007c24 */ /* 0x002fca000f8e0203 */
[----:B------:R-:W-:-:S13]  /*00b0*/  ISETP.GE.OR P0, PT, R0, UR6, P0 ;  /* 0x0000000600007c0c */ /* 0x000fda0008706670 */
[----:B------:R-:W-:Y:S05]  /*00c0*/  @P0 EXIT ;  /* 0x000000000000094d */ /* 0x000fea0003800000 */
[----:B------:R-:W0:Y:S01]  /*00d0*/  LDC.64 R2, c[0x0][0x380] ;  /* 0x0000e000ff027b82 */ /* 0x000e220000000a00 */
[----:B------:R-:W1:Y:S01]  /*00e0*/  LDCU.64 UR4, c[0x0][0x358] ;  /* 0x00006b00ff0477ac */ /* 0x000e620008000a00 */
[----:B------:R-:W-:-:S04]  /*00f0*/  IMAD R5, R7, UR6, R0 ;  /* 0x0000000607057c24 */ /* 0x000fc8000f8e0200 */
[----:B0-----:R-:W-:Y:S02]  /*0100*/  IMAD.WIDE R2, R5, 0x4, R2 ;  /* 0x0000000405027825 */ /* 0x001fe400078e0202 */
[----:B------:R-:W0:Y:S04]  /*0110*/  LDC.64 R4, c[0x0][0x388] ;  /* 0x0000e200ff047b82 */ /* 0x000e280000000a00 */
[----:B-1----:R-:W2:Y:S01]  /*0120*/  LDG.E R3, desc[UR4][R2.64] ;  /* 0x0000000402037981 */ /* 0x002ea2000c1e1900 */
[----:B------:R-:W-:-:S04]  /*0130*/  IMAD R7, R0, UR7, R7 ;  /* 0x0000000700077c24 */ /* 0x000fc8000f8e0207 */
[----:B0-----:R-:W-:-:S05]  /*0140*/  IMAD.WIDE R4, R7, 0x4, R4 ;  /* 0x0000000407047825 */ /* 0x001fca00078e0204 */
[----:B--2---:R-:W-:Y:S01]  /*0150*/  STG.E desc[UR4][R4.64], R3 ;  /* 0x0000000304007986 */ /* 0x004fe2000c101904 */
[----:B------:R-:W-:Y:S05]  /*0160*/  EXIT ;  /* 0x000000000000794d */ /* 0x000fea0003800000 */
.L_x_0:
[----:B------:R-:W-:-:S00]  /*0170*/  BRA `(.L_x_0) ;  /* 0xfffffffc00fc7947 */ /* 0x000fc0000383ffff */
[----:B------:R-:W-:-:S00]  /*0180*/  NOP ;  /* 0x0000000000007918 */ /* 0x000fc00000000000 */
[----:B------:R-:W-:-:S00]  /*0190*/  NOP ;  /* 0x0000000000007918 */ /* 0x000fc00000000000 */
[----:B------:R-:W-:-:S00]  /*01a0*/  NOP ;  /* 0x0000000000007918 */ /* 0x000fc00000000000 */
[----:B------:R-:W-:-:S00]  /*01b0*/  NOP ;  /* 0x0000000000007918 */ /* 0x000fc00000000000 */
[----:B------:R-:W-:-:S00]  /*01c0*/  NOP ;  /* 0x0000000000007918 */ /* 0x000fc00000000000 */
[----:B------:R-:W-:-:S00]  /*01d0*/  NOP ;  /* 0x0000000000007918 */ /* 0x000fc00000000000 */
[----:B------:R-:W-:-:S00]  /*01e0*/  NOP ;  /* 0x0000000000007918 */ /* 0x000fc00000000000 */
[----:B------:R-:W-:-:S00]  /*01f0*/  NOP ;  /* 0x0000000000007918 */ /* 0x000fc00000000000 */
.L_x_1:


//--------------------- .nv.shared.reserved.0     --------------------------
	.section	.nv.shared.reserved.0,"aw",@nobits
	.weak		__nv_reservedSMEM_offset_0_alias
	.size		__nv_reservedSMEM_offset_0_alias, 0, 64
	.other		__nv_reservedSMEM_offset_0_alias,@"STO_CUDA_RESERVED_SHARED STV_DEFAULT"
__nv_reservedSMEM_offset_0_alias:
	.zero		0
	.zero		64


//--------------------- .nv.constant0._Z15matrixTransposePiS_ii --------------------------
	.section	.nv.constant0._Z15matrixTransposePiS_ii,"a",@progbits
	.sectionflags	@""
	.align	4
.nv.constant0._Z15matrixTransposePiS_ii:
	.zero		920


//--------------------- SYMBOLS --------------------------

	.type		.nv.reservedSmem.offset0,@object
	.size		.nv.reservedSmem.offset0,0x4
